//
// Generated by NVIDIA NVVM Compiler
//
// Compiler Build ID: CL-36424714
// Cuda compilation tools, release 13.0, V13.0.88
// Based on NVVM 20.0.0
//

.version 9.0
.target sm_100
.address_size 64

	// .globl	_Z13test_registerPf
.const .align 4 .b8 const_mem[16384];
// _ZZ11test_sharedPfE4smem has been demoted

.visible .entry _Z13test_registerPf(
	.param .u64 .ptr .align 1 _Z13test_registerPf_param_0
)
{
	.reg .pred 	%p<2>;
	.reg .b32 	%r<6>;
	.reg .b32 	%f<12>;
	.reg .b64 	%rd<5>;

	ld.param.u64 	%rd2, [_Z13test_registerPf_param_0];
	cvta.to.global.u64 	%rd3, %rd2;
	mov.u32 	%r4, %tid.x;
	cvt.rn.f32.u32 	%f11, %r4;
	mul.wide.u32 	%rd4, %r4, 4;
	add.s64 	%rd1, %rd3, %rd4;
	mov.b32 	%r5, 0;
$L__BB0_1:
	mul.f32 	%f4, %f11, 0f3F800054;
	mul.f32 	%f5, %f4, 0f3F800054;
	mul.f32 	%f6, %f5, 0f3F800054;
	mul.f32 	%f7, %f6, 0f3F800054;
	mul.f32 	%f8, %f7, 0f3F800054;
	mul.f32 	%f9, %f8, 0f3F800054;
	mul.f32 	%f10, %f9, 0f3F800054;
	mul.f32 	%f11, %f10, 0f3F800054;
	add.s32 	%r5, %r5, 8;
	setp.ne.s32 	%p1, %r5, 1000;
	@%p1 bra 	$L__BB0_1;
	st.global.f32 	[%rd1], %f11;
	ret;

}
	// .globl	_Z11test_sharedPf
.visible .entry _Z11test_sharedPf(
	.param .u64 .ptr .align 1 _Z11test_sharedPf_param_0
)
{
	.reg .b32 	%r<5>;
	.reg .b32 	%f<3>;
	.reg .b64 	%rd<5>;
	// demoted variable
	.shared .align 4 .b8 _ZZ11test_sharedPfE4smem[1024];
	ld.param.u64 	%rd1, [_Z11test_sharedPf_param_0];
	cvta.to.global.u64 	%rd2, %rd1;
	mov.u32 	%r1, %tid.x;
	cvt.rn.f32.u32 	%f1, %r1;
	shl.b32 	%r2, %r1, 2;
	mov.u32 	%r3, _ZZ11test_sharedPfE4smem;
	add.s32 	%r4, %r3, %r2;
	st.shared.f32 	[%r4], %f1;
	bar.sync 	0;
	ld.shared.f32 	%f2, [%r4];
	mul.wide.u32 	%rd3, %r1, 4;
	add.s64 	%rd4, %rd2, %rd3;
	st.global.f32 	[%rd4], %f2;
	ret;

}
	// .globl	_Z11test_globalPfS_
.visible .entry _Z11test_globalPfS_(
	.param .u64 .ptr .align 1 _Z11test_globalPfS__param_0,
	.param .u64 .ptr .align 1 _Z11test_globalPfS__param_1
)
{
	.reg .pred 	%p<2>;
	.reg .b32 	%r<9>;
	.reg .b32 	%f<12>;
	.reg .b64 	%rd<9>;

	ld.param.u64 	%rd2, [_Z11test_globalPfS__param_0];
	ld.param.u64 	%rd1, [_Z11test_globalPfS__param_1];
	cvta.to.global.u64 	%rd3, %rd2;
	mov.u32 	%r5, %tid.x;
	mov.u32 	%r6, %ctaid.x;
	mov.u32 	%r7, %ntid.x;
	mad.lo.s32 	%r1, %r6, %r7, %r5;
	mul.wide.s32 	%rd4, %r1, 4;
	add.s64 	%rd5, %rd3, %rd4;
	ld.global.f32 	%f11, [%rd5];
	mov.b32 	%r8, 0;
$L__BB2_1:
	add.f32 	%f4, %f11, 0f3F800000;
	add.f32 	%f5, %f4, 0f3F800000;
	add.f32 	%f6, %f5, 0f3F800000;
	add.f32 	%f7, %f6, 0f3F800000;
	add.f32 	%f8, %f7, 0f3F800000;
	add.f32 	%f9, %f8, 0f3F800000;
	add.f32 	%f10, %f9, 0f3F800000;
	add.f32 	%f11, %f10, 0f3F800000;
	add.s32 	%r8, %r8, 8;
	setp.ne.s32 	%p1, %r8, 1000;
	@%p1 bra 	$L__BB2_1;
	cvta.to.global.u64 	%rd6, %rd1;
	add.s64 	%rd8, %rd6, %rd4;
	st.global.f32 	[%rd8], %f11;
	ret;

}


// ===== COMPILED SASS (sm_100) =====

	.target	sm_100

	.elftype	@"ET_EXEC"


//--------------------- .note.nv.tkinfo           --------------------------
	.section	.note.nv.tkinfo,"",@"SHT_NOTE"
	.sectionflags	@"SHF_NOTE_NV_TKINFO"
	.tkinfo
        /*0018*/ 	.word	0x00000002
        /*0030*/ 	.string	""
        /*0030*/ 	.string	"ptxas"
        /*0030*/ 	.string	"Cuda compilation tools, release 13.0, V13.0.88"
        /*0030*/ 	.string	"Build cuda_13.0.r13.0/compiler.36424714_0"
        /*0030*/ 	.string	"-arch sm_100 -m 64 "



//--------------------- .note.nv.cuinfo           --------------------------
	.section	.note.nv.cuinfo,"",@"SHT_NOTE"
	.sectionflags	@"SHF_NOTE_NV_CUINFO"
        /*0018*/ 	.short	0x0002
        /*001a*/ 	.short	0x0064
        /*001c*/ 	.short	0x0082
	.zero		2


//--------------------- .nv.info                  --------------------------
	.section	.nv.info,"",@"SHT_CUDA_INFO"
	.align	4


	//----- nvinfo : EIATTR_REGCOUNT
	.align		4
        /*0000*/ 	.byte	0x04, 0x2f
        /*0002*/ 	.short	(.L_2 - .L_1)
	.align		4
.L_1:
        /*0004*/ 	.word	index@(_Z13test_registerPf)
        /*0008*/ 	.word	0x00000008


	//----- nvinfo : EIATTR_FRAME_SIZE
	.align		4
.L_2:
        /*000c*/ 	.byte	0x04, 0x11
        /*000e*/ 	.short	(.L_4 - .L_3)
	.align		4
.L_3:
        /*0010*/ 	.word	index@(_Z13test_registerPf)
        /*0014*/ 	.word	0x00000000


	//----- nvinfo : EIATTR_REGCOUNT
	.align		4
.L_4:
        /*0018*/ 	.byte	0x04, 0x2f
        /*001a*/ 	.short	(.L_6 - .L_5)
	.align		4
.L_5:
        /*001c*/ 	.word	index@(_Z11test_sharedPf)
        /*0020*/ 	.word	0x0000000c


	//----- nvinfo : EIATTR_FRAME_SIZE
	.align		4
.L_6:
        /*0024*/ 	.byte	0x04, 0x11
        /*0026*/ 	.short	(.L_8 - .L_7)
	.align		4
.L_7:
        /*0028*/ 	.word	index@(_Z11test_sharedPf)
        /*002c*/ 	.word	0x00000000


	//----- nvinfo : EIATTR_REGCOUNT
	.align		4
.L_8:
        /*0030*/ 	.byte	0x04, 0x2f
        /*0032*/ 	.short	(.L_10 - .L_9)
	.align		4
.L_9:
        /*0034*/ 	.word	index@(_Z11test_globalPfS_)
        /*0038*/ 	.word	0x00000008


	//----- nvinfo : EIATTR_FRAME_SIZE
	.align		4
.L_10:
        /*003c*/ 	.byte	0x04, 0x11
        /*003e*/ 	.short	(.L_12 - .L_11)
	.align		4
.L_11:
        /*0040*/ 	.word	index@(_Z11test_globalPfS_)
        /*0044*/ 	.word	0x00000000


	//----- nvinfo : EIATTR_MIN_STACK_SIZE
	.align		4
.L_12:
        /*0048*/ 	.byte	0x04, 0x12
        /*004a*/ 	.short	(.L_14 - .L_13)
	.align		4
.L_13:
        /*004c*/ 	.word	index@(_Z11test_globalPfS_)
        /*0050*/ 	.word	0x00000000


	//----- nvinfo : EIATTR_MIN_STACK_SIZE
	.align		4
.L_14:
        /*0054*/ 	.byte	0x04, 0x12
        /*0056*/ 	.short	(.L_16 - .L_15)
	.align		4
.L_15:
        /*0058*/ 	.word	index@(_Z11test_sharedPf)
        /*005c*/ 	.word	0x00000000


	//----- nvinfo : EIATTR_MIN_STACK_SIZE
	.align		4
.L_16:
        /*0060*/ 	.byte	0x04, 0x12
        /*0062*/ 	.short	(.L_18 - .L_17)
	.align		4
.L_17:
        /*0064*/ 	.word	index@(_Z13test_registerPf)
        /*0068*/ 	.word	0x00000000
.L_18:


//--------------------- .nv.compat                --------------------------
	.section	.nv.compat,"",@"SHT_CUDA_COMPAT_INFO"
	.align	4
        /*0000*/ 	.byte	0x02, 0x09, 0x00, 0x00, 0x02, 0x02, 0x01, 0x00, 0x02, 0x05, 0x05, 0x00, 0x03, 0x07, 0x01, 0x01
        /*0010*/ 	.byte	0x02, 0x03, 0x00, 0x00, 0x02, 0x06, 0x01, 0x00, 0x04, 0x0b, 0x08, 0x00, 0x09, 0x00, 0x00, 0x00
        /*0020*/ 	.byte	0x00, 0x00, 0x00, 0x00


//--------------------- .nv.info._Z11test_globalPfS_ --------------------------
	.section	.nv.info._Z11test_globalPfS_,"",@"SHT_CUDA_INFO"
	.sectionflags	@""
	.align	4


	//----- nvinfo : EIATTR_CUDA_API_VERSION
	.align		4
        /*0000*/ 	.byte	0x04, 0x37
        /*0002*/ 	.short	(.L_20 - .L_19)
.L_19:
        /*0004*/ 	.word	0x00000082


	//----- nvinfo : EIATTR_KPARAM_INFO
	.align		4
.L_20:
        /*0008*/ 	.byte	0x04, 0x17
        /*000a*/ 	.short	(.L_22 - .L_21)
.L_21:
        /*000c*/ 	.word	0x00000000
        /*0010*/ 	.short	0x0001
        /*0012*/ 	.short	0x0008
        /*0014*/ 	.byte	0x00, 0xf5, 0x21, 0x00


	//----- nvinfo : EIATTR_KPARAM_INFO
	.align		4
.L_22:
        /*0018*/ 	.byte	0x04, 0x17
        /*001a*/ 	.short	(.L_24 - .L_23)
.L_23:
        /*001c*/ 	.word	0x00000000
        /*0020*/ 	.short	0x0000
        /*0022*/ 	.short	0x0000
        /*0024*/ 	.byte	0x00, 0xf5, 0x21, 0x00


	//----- nvinfo : EIATTR_SPARSE_MMA_MASK
	.align		4
.L_24:
        /*0028*/ 	.byte	0x03, 0x50
        /*002a*/ 	.short	0x0000


	//----- nvinfo : EIATTR_MAXREG_COUNT
	.align		4
        /*002c*/ 	.byte	0x03, 0x1b
        /*002e*/ 	.short	0x00ff


	//----- nvinfo : EIATTR_MERCURY_ISA_VERSION
	.align		4
        /*0030*/ 	.byte	0x03, 0x5f
        /*0032*/ 	.short	0x0101


	//----- nvinfo : EIATTR_VRC_CTA_INIT_COUNT
	.align		4
        /*0034*/ 	.byte	0x02, 0x4a
	.zero		1
	.zero		1


	//----- nvinfo : EIATTR_EXIT_INSTR_OFFSETS
	.align		4
        /*0038*/ 	.byte	0x04, 0x1c
        /*003a*/ 	.short	(.L_26 - .L_25)


	//   ....[0]....
.L_25:
        /*003c*/ 	.word	0x00003f40


	//----- nvinfo : EIATTR_CBANK_PARAM_SIZE
	.align		4
.L_26:
        /*0040*/ 	.byte	0x03, 0x19
        /*0042*/ 	.short	0x0010


	//----- nvinfo : EIATTR_PARAM_CBANK
	.align		4
        /*0044*/ 	.byte	0x04, 0x0a
        /*0046*/ 	.short	(.L_28 - .L_27)
	.align		4
.L_27:
        /*0048*/ 	.word	index@(.nv.constant0._Z11test_globalPfS_)
        /*004c*/ 	.short	0x0380
        /*004e*/ 	.short	0x0010


	//----- nvinfo : EIATTR_SW_WAR
	.align		4
.L_28:
        /*0050*/ 	.byte	0x04, 0x36
        /*0052*/ 	.short	(.L_30 - .L_29)
.L_29:
        /*0054*/ 	.word	0x00000008
.L_30:


//--------------------- .nv.info._Z11test_sharedPf --------------------------
	.section	.nv.info._Z11test_sharedPf,"",@"SHT_CUDA_INFO"
	.sectionflags	@""
	.align	4


	//----- nvinfo : EIATTR_CUDA_API_VERSION
	.align		4
        /*0000*/ 	.byte	0x04, 0x37
        /*0002*/ 	.short	(.L_32 - .L_31)
.L_31:
        /*0004*/ 	.word	0x00000082


	//----- nvinfo : EIATTR_KPARAM_INFO
	.align		4
.L_32:
        /*0008*/ 	.byte	0x04, 0x17
        /*000a*/ 	.short	(.L_34 - .L_33)
.L_33:
        /*000c*/ 	.word	0x00000000
        /*0010*/ 	.short	0x0000
        /*0012*/ 	.short	0x0000
        /*0014*/ 	.byte	0x00, 0xf5, 0x21, 0x00


	//----- nvinfo : EIATTR_SPARSE_MMA_MASK
	.align		4
.L_34:
        /*0018*/ 	.byte	0x03, 0x50
        /*001a*/ 	.short	0x0000


	//----- nvinfo : EIATTR_MAXREG_COUNT
	.align		4
        /*001c*/ 	.byte	0x03, 0x1b
        /*001e*/ 	.short	0x00ff


	//----- nvinfo : EIATTR_NUM_BARRIERS
	.align		4
        /*0020*/ 	.byte	0x02, 0x4c
        /*0022*/ 	.byte	0x01
	.zero		1


	//----- nvinfo : EIATTR_MERCURY_ISA_VERSION
	.align		4
        /*0024*/ 	.byte	0x03, 0x5f
        /*0026*/ 	.short	0x0101


	//----- nvinfo : EIATTR_VRC_CTA_INIT_COUNT
	.align		4
        /*0028*/ 	.byte	0x02, 0x4a
	.zero		1
	.zero		1


	//----- nvinfo : EIATTR_EXIT_INSTR_OFFSETS
	.align		4
        /*002c*/ 	.byte	0x04, 0x1c
        /*002e*/ 	.short	(.L_36 - .L_35)


	//   ....[0]....
.L_35:
        /*0030*/ 	.word	0x000000e0


	//----- nvinfo : EIATTR_CBANK_PARAM_SIZE
	.align		4
.L_36:
        /*0034*/ 	.byte	0x03, 0x19
        /*0036*/ 	.short	0x0008


	//----- nvinfo : EIATTR_PARAM_CBANK
	.align		4
        /*0038*/ 	.byte	0x04, 0x0a
        /*003a*/ 	.short	(.L_38 - .L_37)
	.align		4
.L_37:
        /*003c*/ 	.word	index@(.nv.constant0._Z11test_sharedPf)
        /*0040*/ 	.short	0x0380
        /*0042*/ 	.short	0x0008


	//----- nvinfo : EIATTR_SW_WAR
	.align		4
.L_38:
        /*0044*/ 	.byte	0x04, 0x36
        /*0046*/ 	.short	(.L_40 - .L_39)
.L_39:
        /*0048*/ 	.word	0x00000008
.L_40:


//--------------------- .nv.info._Z13test_registerPf --------------------------
	.section	.nv.info._Z13test_registerPf,"",@"SHT_CUDA_INFO"
	.sectionflags	@""
	.align	4


	//----- nvinfo : EIATTR_CUDA_API_VERSION
	.align		4
        /*0000*/ 	.byte	0x04, 0x37
        /*0002*/ 	.short	(.L_42 - .L_41)
.L_41:
        /*0004*/ 	.word	0x00000082


	//----- nvinfo : EIATTR_KPARAM_INFO
	.align		4
.L_42:
        /*0008*/ 	.byte	0x04, 0x17
        /*000a*/ 	.short	(.L_44 - .L_43)
.L_43:
        /*000c*/ 	.word	0x00000000
        /*0010*/ 	.short	0x0000
        /*0012*/ 	.short	0x0000
        /*0014*/ 	.byte	0x00, 0xf5, 0x21, 0x00


	//----- nvinfo : EIATTR_SPARSE_MMA_MASK
	.align		4
.L_44:
        /*0018*/ 	.byte	0x03, 0x50
        /*001a*/ 	.short	0x0000


	//----- nvinfo : EIATTR_MAXREG_COUNT
	.align		4
        /*001c*/ 	.byte	0x03, 0x1b
        /*001e*/ 	.short	0x00ff


	//----- nvinfo : EIATTR_MERCURY_ISA_VERSION
	.align		4
        /*0020*/ 	.byte	0x03, 0x5f
        /*0022*/ 	.short	0x0101


	//----- nvinfo : EIATTR_VRC_CTA_INIT_COUNT
	.align		4
        /*0024*/ 	.byte	0x02, 0x4a
	.zero		1
	.zero		1


	//----- nvinfo : EIATTR_EXIT_INSTR_OFFSETS
	.align		4
        /*0028*/ 	.byte	0x04, 0x1c
        /*002a*/ 	.short	(.L_46 - .L_45)


	//   ....[0]....
.L_45:
        /*002c*/ 	.word	0x00003ef0


	//----- nvinfo : EIATTR_CBANK_PARAM_SIZE
	.align		4
.L_46:
        /*0030*/ 	.byte	0x03, 0x19
        /*0032*/ 	.short	0x0008


	//----- nvinfo : EIATTR_PARAM_CBANK
	.align		4
        /*0034*/ 	.byte	0x04, 0x0a
        /*0036*/ 	.short	(.L_48 - .L_47)
	.align		4
.L_47:
        /*0038*/ 	.word	index@(.nv.constant0._Z13test_registerPf)
        /*003c*/ 	.short	0x0380
        /*003e*/ 	.short	0x0008


	//----- nvinfo : EIATTR_SW_WAR
	.align		4
.L_48:
        /*0040*/ 	.byte	0x04, 0x36
        /*0042*/ 	.short	(.L_50 - .L_49)
.L_49:
        /*0044*/ 	.word	0x00000008
.L_50:


//--------------------- .nv.callgraph             --------------------------
	.section	.nv.callgraph,"",@"SHT_CUDA_CALLGRAPH"
	.align	4
	.sectionentsize	8
	.align		4
        /*0000*/ 	.word	0x00000000
	.align		4
        /*0004*/ 	.word	0xffffffff
	.align		4
        /*0008*/ 	.word	0x00000000
	.align		4
        /*000c*/ 	.word	0xfffffffe
	.align		4
        /*0010*/ 	.word	0x00000000
	.align		4
        /*0014*/ 	.word	0xfffffffd
	.align		4
        /*0018*/ 	.word	0x00000000
	.align		4
        /*001c*/ 	.word	0xfffffffc


//--------------------- .nv.constant3             --------------------------
	.section	.nv.constant3,"a",@progbits
	.align	4
.nv.constant3:
	.type		const_mem,@object
	.size		const_mem,(.L_0 - const_mem)
const_mem:
	.zero		16384
.L_0:


//--------------------- .text._Z11test_globalPfS_ --------------------------
	.section	.text._Z11test_globalPfS_,"ax",@progbits
	.align	128
        .global         _Z11test_globalPfS_
        .type           _Z11test_globalPfS_,@function
        .size           _Z11test_globalPfS_,(.L_x_3 - _Z11test_globalPfS_)
        .other          _Z11test_globalPfS_,@"STO_CUDA_ENTRY STV_DEFAULT"
_Z11test_globalPfS_:
.text._Z11test_globalPfS_:
[----:B------:R-:W-:Y:S01]  /*0000*/  LDC R1, c[0x0][0x37c] ;  /* 0x0000df00ff017b82 */ /* 0x000fe20000000800 */
[----:B------:R-:W0:Y:S07]  /*0010*/  S2R R0, SR_TID.X ;  /* 0x0000000000007919 */ /* 0x000e2e0000002100 */
[----:B------:R-:W0:Y:S01]  /*0020*/  S2UR UR6, SR_CTAID.X ;  /* 0x00000000000679c3 */ /* 0x000e220000002500 */
[----:B------:R-:W1:Y:S07]  /*0030*/  LDCU.64 UR4, c[0x0][0x358] ;  /* 0x00006b00ff0477ac */ /* 0x000e6e0008000a00 */
[----:B------:R-:W0:Y:S08]  /*0040*/  LDC R5, c[0x0][0x360] ;  /* 0x0000d800ff057b82 */ /* 0x000e300000000800 */
[----:B------:R-:W2:Y:S01]  /*0050*/  LDC.64 R2, c[0x0][0x380] ;  /* 0x0000e000ff027b82 */ /* 0x000ea20000000a00 */
[----:B0-----:R-:W-:-:S04]  /*0060*/  IMAD R0, R5, UR6, R0 ;  /* 0x0000000605007c24 */ /* 0x001fc8000f8e0200 */
[----:B--2---:R-:W-:-:S06]  /*0070*/  IMAD.WIDE R2, R0, 0x4, R2 ;  /* 0x0000000400027825 */ /* 0x004fcc00078e0202 */
[----:B-1----:R-:W2:Y:S02]  /*0080*/  LDG.E R2, desc[UR4][R2.64] ;  /* 0x0000000402027981 */ /* 0x002ea4000c1e1900 */
[----:B--2---:R-:W-:Y:S02]  /*0090*/  FADD R4, R2, 1 ;  /* 0x3f80000002047421 */ /* 0x004fe40000000000 */
[----:B------:R-:W0:Y:S02]  /*00a0*/  LDC.64 R2, c[0x0][0x388] ;  /* 0x0000e200ff027b82 */ /* 0x000e240000000a00 */
[----:B------:R-:W-:-:S04]  /*00b0*/  FADD R4, R4, 1 ;  /* 0x3f80000004047421 */ /* 0x000fc80000000000 */
[----:B------:R-:W-:-:S04]  /*00c0*/  FADD R4, R4, 1 ;  /* 0x3f80000004047421 */ /* 0x000fc80000000000 */
[----:B------:R-:W-:-:S04]  /*00d0*/  FADD R4, R4, 1 ;  /* 0x3f80000004047421 */ /* 0x000fc80000000000 */
[----:B------:R-:W-:-:S04]  /*00e0*/  FADD R4, R4, 1 ;  /* 0x3f80000004047421 */ /* 0x000fc80000000000 */
[----:B------:R-:W-:-:S04]  /*00f0*/  FADD R4, R4, 1 ;  /* 0x3f80000004047421 */ /* 0x000fc80000000000 */
[----:B------:R-:W-:Y:S01]  /*0100*/  FADD R4, R4, 1 ;  /* 0x3f80000004047421 */ /* 0x000fe20000000000 */
[----:B0-----:R-:W-:-:S04]  /*0110*/  IMAD.WIDE R2, R0, 0x4, R2 ;  /* 0x0000000400027825 */ /* 0x001fc800078e0202 */
[----:B------:R-:W-:-:S04]  /*0120*/  FADD R4, R4, 1 ;  /* 0x3f80000004047421 */ /* 0x000fc80000000000 */
        /* <DEDUP_REMOVED lines=991> */
[----:B------:R-:W-:-:S05]  /*3f20*/  FADD R5, R4, 1 ;  /* 0x3f80000004057421 */ /* 0x000fca0000000000 */
[----:B------:R-:W-:Y:S01]  /*3f30*/  STG.E desc[UR4][R2.64], R5 ;  /* 0x0000000502007986 */ /* 0x000fe2000c101904 */
[----:B------:R-:W-:Y:S05]  /*3f40*/  EXIT ;  /* 0x000000000000794d */ /* 0x000fea0003800000 */
.L_x_0:
[----:B------:R-:W-:-:S00]  /*3f50*/  BRA `(.L_x_0) ;  /* 0xfffffffc00fc7947 */ /* 0x000fc0000383ffff */
[----:B------:R-:W-:-:S00]  /*3f60*/  NOP ;  /* 0x0000000000007918 */ /* 0x000fc00000000000 */
        /* <DEDUP_REMOVED lines=9> */
.L_x_3:


//--------------------- .text._Z11test_sharedPf   --------------------------
	.section	.text._Z11test_sharedPf,"ax",@progbits
	.align	128
        .global         _Z11test_sharedPf
        .type           _Z11test_sharedPf,@function
        .size           _Z11test_sharedPf,(.L_x_4 - _Z11test_sharedPf)
        .other          _Z11test_sharedPf,@"STO_CUDA_ENTRY STV_DEFAULT"
_Z11test_sharedPf:
.text._Z11test_sharedPf:
[----:B------:R-:W-:Y:S01]  /*0000*/  LDC R1, c[0x0][0x37c] ;  /* 0x0000df00ff017b82 */ /* 0x000fe20000000800 */
[----:B------:R-:W0:Y:S07]  /*0010*/  S2R R9, SR_TID.X ;  /* 0x0000000000097919 */ /* 0x000e2e0000002100 */
[----:B------:R-:W1:Y:S01]  /*0020*/  S2UR UR5, SR_CgaCtaId ;  /* 0x00000000000579c3 */ /* 0x000e620000008800 */
[----:B------:R-:W-:-:S07]  /*0030*/  UMOV UR4, 0x400 ;  /* 0x0000040000047882 */ /* 0x000fce0000000000 */
[----:B------:R-:W2:Y:S01]  /*0040*/  LDC.64 R2, c[0x0][0x380] ;  /* 0x0000e000ff027b82 */ /* 0x000ea20000000a00 */
[----:B-1----:R-:W-:Y:S01]  /*0050*/  ULEA UR4, UR5, UR4, 0x18 ;  /* 0x0000000405047291 */ /* 0x002fe2000f8ec0ff */
[----:B0-----:R-:W-:Y:S01]  /*0060*/  I2FP.F32.U32 R0, R9 ;  /* 0x0000000900007245 */ /* 0x001fe20000201000 */
[----:B--2---:R-:W-:-:S04]  /*0070*/  IMAD.WIDE.U32 R2, R9, 0x4, R2 ;  /* 0x0000000409027825 */ /* 0x004fc800078e0002 */
[----:B------:R-:W-:-:S05]  /*0080*/  LEA R5, R9, UR4, 0x2 ;  /* 0x0000000409057c11 */ /* 0x000fca000f8e10ff */
[----:B------:R-:W0:Y:S01]  /*0090*/  LDCU.64 UR4, c[0x0][0x358] ;  /* 0x00006b00ff0477ac */ /* 0x000e220008000a00 */
[----:B------:R-:W-:Y:S01]  /*00a0*/  STS [R5], R0 ;  /* 0x0000000005007388 */ /* 0x000fe20000000800 */
[----:B------:R-:W-:Y:S06]  /*00b0*/  BAR.SYNC.DEFER_BLOCKING 0x0 ;  /* 0x0000000000007b1d */ /* 0x000fec0000010000 */
[----:B------:R-:W0:Y:S04]  /*00c0*/  LDS R7, [R5] ;  /* 0x0000000005077984 */ /* 0x000e280000000800 */
[----:B0-----:R-:W-:Y:S01]  /*00d0*/  STG.E desc[UR4][R2.64], R7 ;  /* 0x0000000702007986 */ /* 0x001fe2000c101904 */
[----:B------:R-:W-:Y:S05]  /*00e0*/  EXIT ;  /* 0x000000000000794d */ /* 0x000fea0003800000 */
.L_x_1:
        /* <DEDUP_REMOVED lines=9> */
.L_x_4:


//--------------------- .text._Z13test_registerPf --------------------------
	.section	.text._Z13test_registerPf,"ax",@progbits
	.align	128
        .global         _Z13test_registerPf
        .type           _Z13test_registerPf,@function
        .size           _Z13test_registerPf,(.L_x_5 - _Z13test_registerPf)
        .other          _Z13test_registerPf,@"STO_CUDA_ENTRY STV_DEFAULT"
_Z13test_registerPf:
.text._Z13test_registerPf:
[----:B------:R-:W-:Y:S01]  /*0000*/  LDC R1, c[0x0][0x37c] ;  /* 0x0000df00ff017b82 */ /* 0x000fe20000000800 */
[----:B------:R-:W0:Y:S01]  /*0010*/  S2R R0, SR_TID.X ;  /* 0x0000000000007919 */ /* 0x000e220000002100 */
[----:B------:R-:W1:Y:S01]  /*0020*/  LDCU.64 UR4, c[0x0][0x358] ;  /* 0x00006b00ff0477ac */ /* 0x000e620008000a00 */
[----:B0-----:R-:W-:-:S05]  /*0030*/  I2FP.F32.U32 R2, R0 ;  /* 0x0000000000027245 */ /* 0x001fca0000201000 */
[----:B------:R-:W-:-:S04]  /*0040*/  FMUL R2, R2, 1.0000100135803222656 ;  /* 0x3f80005402027820 */ /* 0x000fc80000400000 */
        /* <DEDUP_REMOVED lines=991> */
[----:B------:R-:W-:Y:S02]  /*3e40*/  FMUL R4, R2, 1.0000100135803222656 ;  /* 0x3f80005402047820 */ /* 0x000fe40000400000 */
[----:B------:R-:W0:Y:S02]  /*3e50*/  LDC.64 R2, c[0x0][0x380] ;  /* 0x0000e000ff027b82 */ /* 0x000e240000000a00 */
[----:B------:R-:W-:-:S04]  /*3e60*/  FMUL R4, R4, 1.0000100135803222656 ;  /* 0x3f80005404047820 */ /* 0x000fc80000400000 */
[----:B------:R-:W-:-:S04]  /*3e70*/  FMUL R4, R4, 1.0000100135803222656 ;  /* 0x3f80005404047820 */ /* 0x000fc80000400000 */
[----:B------:R-:W-:-:S04]  /*3e80*/  FMUL R4, R4, 1.0000100135803222656 ;  /* 0x3f80005404047820 */ /* 0x000fc80000400000 */
[----:B------:R-:W-:-:S04]  /*3e90*/  FMUL R4, R4, 1.0000100135803222656 ;  /* 0x3f80005404047820 */ /* 0x000fc80000400000 */
[----:B------:R-:W-:-:S04]  /*3ea0*/  FMUL R4, R4, 1.0000100135803222656 ;  /* 0x3f80005404047820 */ /* 0x000fc80000400000 */
[----:B------:R-:W-:Y:S01]  /*3eb0*/  FMUL R4, R4, 1.0000100135803222656 ;  /* 0x3f80005404047820 */ /* 0x000fe20000400000 */
[----:B0-----:R-:W-:-:S04]  /*3ec0*/  IMAD.WIDE.U32 R2, R0, 0x4, R2 ;  /* 0x0000000400027825 */ /* 0x001fc800078e0002 */
[----:B------:R-:W-:-:S05]  /*3ed0*/  FMUL R5, R4, 1.0000100135803222656 ;  /* 0x3f80005404057820 */ /* 0x000fca0000400000 */
[----:B-1----:R-:W-:Y:S01]  /*3ee0*/  STG.E desc[UR4][R2.64], R5 ;  /* 0x0000000502007986 */ /* 0x002fe2000c101904 */
[----:B------:R-:W-:Y:S05]  /*3ef0*/  EXIT ;  /* 0x000000000000794d */ /* 0x000fea0003800000 */
.L_x_2:
        /* <DEDUP_REMOVED lines=16> */
.L_x_5:


//--------------------- .nv.shared.reserved.0     --------------------------
	.section	.nv.shared.reserved.0,"aw",@nobits
	.weak		__nv_reservedSMEM_offset_0_alias
	.size		__nv_reservedSMEM_offset_0_alias, 0, 64
	.other		__nv_reservedSMEM_offset_0_alias,@"STO_CUDA_RESERVED_SHARED STV_DEFAULT"
__nv_reservedSMEM_offset_0_alias:
	.zero		0
	.zero		64


//--------------------- .nv.shared._Z11test_sharedPf --------------------------
	.section	.nv.shared._Z11test_sharedPf,"aw",@nobits
	.sectionflags	@""
	.align	4
.nv.shared._Z11test_sharedPf:
	.zero		2048


//--------------------- .nv.constant0._Z11test_globalPfS_ --------------------------
	.section	.nv.constant0._Z11test_globalPfS_,"a",@progbits
	.sectionflags	@""
	.align	4
.nv.constant0._Z11test_globalPfS_:
	.zero		912


//--------------------- .nv.constant0._Z11test_sharedPf --------------------------
	.section	.nv.constant0._Z11test_sharedPf,"a",@progbits
	.sectionflags	@""
	.align	4
.nv.constant0._Z11test_sharedPf:
	.zero		904


//--------------------- .nv.constant0._Z13test_registerPf --------------------------
	.section	.nv.constant0._Z13test_registerPf,"a",@progbits
	.sectionflags	@""
	.align	4
.nv.constant0._Z13test_registerPf:
	.zero		904


//--------------------- SYMBOLS --------------------------

	.type		.nv.reservedSmem.offset0,@object
	.size		.nv.reservedSmem.offset0,0x4
	.type		.nv.reservedSmem.cap,@object
	.size		.nv.reservedSmem.cap,0x4
